	.headerflags	@"EF_CUDA_TEXMODE_UNIFIED EF_CUDA_64BIT_ADDRESS EF_CUDA_ACCELERATORS EF_CUDA_SM90 EF_CUDA_VIRTUAL_SM(EF_CUDA_SM90)"
	.elftype	@"ET_EXEC"


//--------------------- .nv.info                  --------------------------
	.section	.nv.info,"",@"SHT_CUDA_INFO"
	.align	4


	//----- nvinfo : EIATTR_REGCOUNT
	.align		4
        /*0000*/ 	.byte	0x04, 0x2f
        /*0002*/ 	.short	(.L_1 - .L_0)
	.align		4
.L_0:
        /*0004*/ 	.word	index@(triton_poi_fused_leaky_relu_10)
        /*0008*/ 	.word	0x00000008


	//----- nvinfo : EIATTR_MIN_STACK_SIZE
	.align		4
.L_1:
        /*000c*/ 	.byte	0x04, 0x12
        /*000e*/ 	.short	(.L_3 - .L_2)
	.align		4
.L_2:
        /*0010*/ 	.word	index@(triton_poi_fused_leaky_relu_10)
        /*0014*/ 	.word	0x00000000


	//----- nvinfo : EIATTR_FRAME_SIZE
	.align		4
.L_3:
        /*0018*/ 	.byte	0x04, 0x11
        /*001a*/ 	.short	(.L_5 - .L_4)
	.align		4
.L_4:
        /*001c*/ 	.word	index@(triton_poi_fused_leaky_relu_10)
        /*0020*/ 	.word	0x00000000


	//----- nvinfo : EIATTR_MIN_STACK_SIZE
	.align		4
.L_5:
        /*0024*/ 	.byte	0x04, 0x12
        /*0026*/ 	.short	(.L_7 - .L_6)
	.align		4
.L_6:
        /*0028*/ 	.word	index@(triton_poi_fused_leaky_relu_10)
        /*002c*/ 	.word	0x00000000
.L_7:


//--------------------- .nv.info.triton_poi_fused_leaky_relu_10 --------------------------
	.section	.nv.info.triton_poi_fused_leaky_relu_10,"",@"SHT_CUDA_INFO"
	.sectionflags	@""
	.align	4


	//----- nvinfo : EIATTR_CUDA_API_VERSION
	.align		4
        /*0000*/ 	.byte	0x04, 0x37
        /*0002*/ 	.short	(.L_9 - .L_8)
.L_8:
        /*0004*/ 	.word	0x0000007c


	//----- nvinfo : EIATTR_KPARAM_INFO
	.align		4
.L_9:
        /*0008*/ 	.byte	0x04, 0x17
        /*000a*/ 	.short	(.L_11 - .L_10)
.L_10:
        /*000c*/ 	.word	0x00000000
        /*0010*/ 	.short	0x0001
        /*0012*/ 	.short	0x0008
        /*0014*/ 	.byte	0x00, 0xf0, 0x11, 0x00


	//----- nvinfo : EIATTR_KPARAM_INFO
	.align		4
.L_11:
        /*0018*/ 	.byte	0x04, 0x17
        /*001a*/ 	.short	(.L_13 - .L_12)
.L_12:
        /*001c*/ 	.word	0x00000000
        /*0020*/ 	.short	0x0000
        /*0022*/ 	.short	0x0000
        /*0024*/ 	.byte	0x00, 0xf4, 0x21, 0x00


	//----- nvinfo : EIATTR_SPARSE_MMA_MASK
	.align		4
.L_13:
        /*0028*/ 	.byte	0x03, 0x50
        /*002a*/ 	.short	0x0000


	//----- nvinfo : EIATTR_MAXREG_COUNT
	.align		4
        /*002c*/ 	.byte	0x03, 0x1b
        /*002e*/ 	.short	0x00ff


	//----- nvinfo : EIATTR_EXIT_INSTR_OFFSETS
	.align		4
        /*0030*/ 	.byte	0x04, 0x1c
        /*0032*/ 	.short	(.L_15 - .L_14)


	//   ....[0]....
.L_14:
        /*0034*/ 	.word	0x000000f0


	//----- nvinfo : EIATTR_REQNTID
	.align		4
.L_15:
        /*0038*/ 	.byte	0x04, 0x10
        /*003a*/ 	.short	(.L_17 - .L_16)
.L_16:
        /*003c*/ 	.word	0x00000100
        /*0040*/ 	.word	0x00000001
        /*0044*/ 	.word	0x00000001


	//----- nvinfo : EIATTR_CBANK_PARAM_SIZE
	.align		4
.L_17:
        /*0048*/ 	.byte	0x03, 0x19
        /*004a*/ 	.short	0x000c


	//----- nvinfo : EIATTR_PARAM_CBANK
	.align		4
        /*004c*/ 	.byte	0x04, 0x0a
        /*004e*/ 	.short	(.L_19 - .L_18)
	.align		4
.L_18:
        /*0050*/ 	.word	index@(.nv.constant0.triton_poi_fused_leaky_relu_10)
        /*0054*/ 	.short	0x0210
        /*0056*/ 	.short	0x000c


	//----- nvinfo : EIATTR_SW_WAR
	.align		4
.L_19:
        /*0058*/ 	.byte	0x04, 0x36
        /*005a*/ 	.short	(.L_21 - .L_20)
.L_20:
        /*005c*/ 	.word	0x00000008
.L_21:


//--------------------- .nv.callgraph             --------------------------
	.section	.nv.callgraph,"",@"SHT_CUDA_CALLGRAPH"
	.align	4
	.sectionentsize	8
	.align		4
        /*0000*/ 	.word	0x00000000
	.align		4
        /*0004*/ 	.word	0xffffffff
	.align		4
        /*0008*/ 	.word	0x00000000
	.align		4
        /*000c*/ 	.word	0xfffffffe
	.align		4
        /*0010*/ 	.word	0x00000000
	.align		4
        /*0014*/ 	.word	0xfffffffd
	.align		4
        /*0018*/ 	.word	0x00000000
	.align		4
        /*001c*/ 	.word	0xfffffffc


//--------------------- .text.triton_poi_fused_leaky_relu_10 --------------------------
	.section	.text.triton_poi_fused_leaky_relu_10,"ax",@progbits
	.align	128
        .global         triton_poi_fused_leaky_relu_10
        .type           triton_poi_fused_leaky_relu_10,@function
        .size           triton_poi_fused_leaky_relu_10,(.L_x_1 - triton_poi_fused_leaky_relu_10)
        .other          triton_poi_fused_leaky_relu_10,@"STO_CUDA_ENTRY STV_DEFAULT"
triton_poi_fused_leaky_relu_10:
.text.triton_poi_fused_leaky_relu_10:
[----:B------:R-:W-:Y:S01]  /*0000*/  LDC R1, c[0x0][0x28] ;  /* 0x00000a00ff017b82 */ /* 0x000fe20000000800 */
[----:B------:R-:W1:Y:S07]  /*0010*/  S2R R0, SR_TID.X ;  /* 0x0000000000007919 */ /* 0x000e6e0000002100 */
[----:B------:R-:W2:Y:S01]  /*0020*/  LDC.64 R2, c[0x0][0x210] ;  /* 0x00008400ff027b82 */ /* 0x000ea20000000a00 */
[----:B------:R-:W-:Y:S01]  /*0030*/  ULDC.64 UR4, c[0x0][0x208] ;  /* 0x0000820000047ab9 */ /* 0x000fe20000000a00 */
[----:B------:R-:W3:Y:S01]  /*0040*/  S2R R5, SR_CTAID.X ;  /* 0x0000000000057919 */ /* 0x000ee20000002500 */
[----:B-1----:R-:W-:-:S04]  /*0050*/  SHF.L.U32 R0, R0, 0x1, RZ ;  /* 0x0000000100007819 */ /* 0x002fc800000006ff */
[----:B------:R-:W-:-:S04]  /*0060*/  LOP3.LUT R0, R0, 0x1fe, RZ, 0xc0, !PT ;  /* 0x000001fe00007812 */ /* 0x000fc800078ec0ff */
[----:B---3--:R-:W-:-:S05]  /*0070*/  LEA R5, R5, R0, 0x9 ;  /* 0x0000000005057211 */ /* 0x008fca00078e48ff */
[----:B--2---:R-:W-:-:S05]  /*0080*/  IMAD.WIDE R2, R5, 0x4, R2 ;  /* 0x0000000405027825 */ /* 0x004fca00078e0202 */
[----:B------:R-:W2:Y:S02]  /*0090*/  LDG.E.64 R4, desc[UR4][R2.64] ;  /* 0x0000000402047981 */ /* 0x000ea4000c1e1b00 */
[----:B--2---:R-:W-:Y:S02]  /*00a0*/  FSETP.GT.AND P0, PT, R4, RZ, PT ;  /* 0x000000ff0400720b */ /* 0x004fe40003f04000 */
[----:B------:R-:W-:-:S11]  /*00b0*/  FSETP.GT.AND P1, PT, R5, RZ, PT ;  /* 0x000000ff0500720b */ /* 0x000fd60003f24000 */
[----:B------:R-:W-:Y:S02]  /*00c0*/  @!P0 FMUL R4, R4, 0.20000000298023223877 ;  /* 0x3e4ccccd04048820 */ /* 0x000fe40000400000 */
[----:B------:R-:W-:-:S05]  /*00d0*/  @!P1 FMUL R5, R5, 0.20000000298023223877 ;  /* 0x3e4ccccd05059820 */ /* 0x000fca0000400000 */
[----:B------:R-:W-:Y:S01]  /*00e0*/  STG.E.64 desc[UR4][R2.64], R4 ;  /* 0x0000000402007986 */ /* 0x000fe2000c101b04 */
[----:B------:R-:W-:Y:S05]  /*00f0*/  EXIT ;  /* 0x000000000000794d */ /* 0x000fea0003800000 */
.L_x_0:
[----:B------:R-:W-:-:S00]  /*0100*/  BRA `(.L_x_0) ;  /* 0xfffffffc00fc7947 */ /* 0x000fc0000383ffff */
[----:B------:R-:W-:-:S00]  /*0110*/  NOP ;  /* 0x0000000000007918 */ /* 0x000fc00000000000 */
        /* <DEDUP_REMOVED lines=14> */
.L_x_1:


//--------------------- .nv.constant0.triton_poi_fused_leaky_relu_10 --------------------------
	.section	.nv.constant0.triton_poi_fused_leaky_relu_10,"a",@progbits
	.sectionflags	@""
	.align	4
.nv.constant0.triton_poi_fused_leaky_relu_10:
	.zero		540
